//
// Generated by NVIDIA NVVM Compiler
//
// Compiler Build ID: CL-36424714
// Cuda compilation tools, release 13.0, V13.0.88
// Based on NVVM 20.0.0
//

.version 9.0
.target sm_100
.address_size 64

	// .globl	_Z11init_matrixPfiif

.visible .entry _Z11init_matrixPfiif(
	.param .u64 .ptr .align 1 _Z11init_matrixPfiif_param_0,
	.param .u32 _Z11init_matrixPfiif_param_1,
	.param .u32 _Z11init_matrixPfiif_param_2,
	.param .f32 _Z11init_matrixPfiif_param_3
)
{
	.reg .pred 	%p<3>;
	.reg .b32 	%r<13>;
	.reg .b32 	%f<2>;
	.reg .b64 	%rd<5>;

	ld.param.u64 	%rd2, [_Z11init_matrixPfiif_param_0];
	ld.param.u32 	%r7, [_Z11init_matrixPfiif_param_1];
	ld.param.u32 	%r8, [_Z11init_matrixPfiif_param_2];
	ld.param.f32 	%f1, [_Z11init_matrixPfiif_param_3];
	mov.u32 	%r9, %ctaid.x;
	mov.u32 	%r1, %ntid.x;
	mov.u32 	%r10, %tid.x;
	mad.lo.s32 	%r12, %r9, %r1, %r10;
	mul.lo.s32 	%r3, %r8, %r7;
	setp.ge.s32 	%p1, %r12, %r3;
	@%p1 bra 	$L__BB0_3;
	mov.u32 	%r11, %nctaid.x;
	mul.lo.s32 	%r4, %r11, %r1;
	cvta.to.global.u64 	%rd1, %rd2;
$L__BB0_2:
	mul.wide.s32 	%rd3, %r12, 4;
	add.s64 	%rd4, %rd1, %rd3;
	st.global.f32 	[%rd4], %f1;
	add.s32 	%r12, %r12, %r4;
	setp.lt.s32 	%p2, %r12, %r3;
	@%p2 bra 	$L__BB0_2;
$L__BB0_3:
	ret;

}
	// .globl	_Z12add_matricesPfS_S_ii
.visible .entry _Z12add_matricesPfS_S_ii(
	.param .u64 .ptr .align 1 _Z12add_matricesPfS_S_ii_param_0,
	.param .u64 .ptr .align 1 _Z12add_matricesPfS_S_ii_param_1,
	.param .u64 .ptr .align 1 _Z12add_matricesPfS_S_ii_param_2,
	.param .u32 _Z12add_matricesPfS_S_ii_param_3,
	.param .u32 _Z12add_matricesPfS_S_ii_param_4
)
{
	.reg .pred 	%p<4>;
	.reg .b32 	%r<12>;
	.reg .b32 	%f<4>;
	.reg .b64 	%rd<11>;

	ld.param.u64 	%rd1, [_Z12add_matricesPfS_S_ii_param_0];
	ld.param.u64 	%rd2, [_Z12add_matricesPfS_S_ii_param_1];
	ld.param.u64 	%rd3, [_Z12add_matricesPfS_S_ii_param_2];
	ld.param.u32 	%r3, [_Z12add_matricesPfS_S_ii_param_3];
	ld.param.u32 	%r4, [_Z12add_matricesPfS_S_ii_param_4];
	mov.u32 	%r5, %tid.y;
	mov.u32 	%r6, %ctaid.y;
	mov.u32 	%r7, %ntid.y;
	mad.lo.s32 	%r1, %r6, %r7, %r5;
	mov.u32 	%r8, %tid.x;
	mov.u32 	%r9, %ctaid.x;
	mov.u32 	%r10, %ntid.x;
	mad.lo.s32 	%r2, %r9, %r10, %r8;
	setp.ge.s32 	%p1, %r1, %r4;
	setp.ge.s32 	%p2, %r2, %r3;
	or.pred  	%p3, %p2, %p1;
	@%p3 bra 	$L__BB1_2;
	cvta.to.global.u64 	%rd4, %rd1;
	cvta.to.global.u64 	%rd5, %rd2;
	cvta.to.global.u64 	%rd6, %rd3;
	mad.lo.s32 	%r11, %r3, %r1, %r2;
	mul.wide.s32 	%rd7, %r11, 4;
	add.s64 	%rd8, %rd4, %rd7;
	ld.global.f32 	%f1, [%rd8];
	add.s64 	%rd9, %rd5, %rd7;
	ld.global.f32 	%f2, [%rd9];
	add.f32 	%f3, %f1, %f2;
	add.s64 	%rd10, %rd6, %rd7;
	st.global.f32 	[%rd10], %f3;
$L__BB1_2:
	ret;

}


// ===== COMPILED SASS (sm_100) =====

	.target	sm_100

	.elftype	@"ET_EXEC"


//--------------------- .note.nv.tkinfo           --------------------------
	.section	.note.nv.tkinfo,"",@"SHT_NOTE"
	.sectionflags	@"SHF_NOTE_NV_TKINFO"
	.tkinfo
        /*0018*/ 	.word	0x00000002
        /*0030*/ 	.string	""
        /*0030*/ 	.string	"ptxas"
        /*0030*/ 	.string	"Cuda compilation tools, release 13.0, V13.0.88"
        /*0030*/ 	.string	"Build cuda_13.0.r13.0/compiler.36424714_0"
        /*0030*/ 	.string	"-arch sm_100 -m 64 "



//--------------------- .note.nv.cuinfo           --------------------------
	.section	.note.nv.cuinfo,"",@"SHT_NOTE"
	.sectionflags	@"SHF_NOTE_NV_CUINFO"
        /*0018*/ 	.short	0x0002
        /*001a*/ 	.short	0x0064
        /*001c*/ 	.short	0x0082
	.zero		2


//--------------------- .nv.info                  --------------------------
	.section	.nv.info,"",@"SHT_CUDA_INFO"
	.align	4


	//----- nvinfo : EIATTR_REGCOUNT
	.align		4
        /*0000*/ 	.byte	0x04, 0x2f
        /*0002*/ 	.short	(.L_1 - .L_0)
	.align		4
.L_0:
        /*0004*/ 	.word	index@(_Z11init_matrixPfiif)
        /*0008*/ 	.word	0x0000000c


	//----- nvinfo : EIATTR_FRAME_SIZE
	.align		4
.L_1:
        /*000c*/ 	.byte	0x04, 0x11
        /*000e*/ 	.short	(.L_3 - .L_2)
	.align		4
.L_2:
        /*0010*/ 	.word	index@(_Z11init_matrixPfiif)
        /*0014*/ 	.word	0x00000000


	//----- nvinfo : EIATTR_REGCOUNT
	.align		4
.L_3:
        /*0018*/ 	.byte	0x04, 0x2f
        /*001a*/ 	.short	(.L_5 - .L_4)
	.align		4
.L_4:
        /*001c*/ 	.word	index@(_Z12add_matricesPfS_S_ii)
        /*0020*/ 	.word	0x0000000c


	//----- nvinfo : EIATTR_FRAME_SIZE
	.align		4
.L_5:
        /*0024*/ 	.byte	0x04, 0x11
        /*0026*/ 	.short	(.L_7 - .L_6)
	.align		4
.L_6:
        /*0028*/ 	.word	index@(_Z12add_matricesPfS_S_ii)
        /*002c*/ 	.word	0x00000000


	//----- nvinfo : EIATTR_MIN_STACK_SIZE
	.align		4
.L_7:
        /*0030*/ 	.byte	0x04, 0x12
        /*0032*/ 	.short	(.L_9 - .L_8)
	.align		4
.L_8:
        /*0034*/ 	.word	index@(_Z12add_matricesPfS_S_ii)
        /*0038*/ 	.word	0x00000000


	//----- nvinfo : EIATTR_MIN_STACK_SIZE
	.align		4
.L_9:
        /*003c*/ 	.byte	0x04, 0x12
        /*003e*/ 	.short	(.L_11 - .L_10)
	.align		4
.L_10:
        /*0040*/ 	.word	index@(_Z11init_matrixPfiif)
        /*0044*/ 	.word	0x00000000
.L_11:


//--------------------- .nv.compat                --------------------------
	.section	.nv.compat,"",@"SHT_CUDA_COMPAT_INFO"
	.align	4
        /*0000*/ 	.byte	0x02, 0x09, 0x00, 0x00, 0x02, 0x02, 0x01, 0x00, 0x02, 0x05, 0x05, 0x00, 0x03, 0x07, 0x01, 0x01
        /*0010*/ 	.byte	0x02, 0x03, 0x00, 0x00, 0x02, 0x06, 0x01, 0x00, 0x04, 0x0b, 0x08, 0x00, 0x09, 0x00, 0x00, 0x00
        /*0020*/ 	.byte	0x00, 0x00, 0x00, 0x00


//--------------------- .nv.info._Z12add_matricesPfS_S_ii --------------------------
	.section	.nv.info._Z12add_matricesPfS_S_ii,"",@"SHT_CUDA_INFO"
	.sectionflags	@""
	.align	4


	//----- nvinfo : EIATTR_CUDA_API_VERSION
	.align		4
        /*0000*/ 	.byte	0x04, 0x37
        /*0002*/ 	.short	(.L_13 - .L_12)
.L_12:
        /*0004*/ 	.word	0x00000082


	//----- nvinfo : EIATTR_KPARAM_INFO
	.align		4
.L_13:
        /*0008*/ 	.byte	0x04, 0x17
        /*000a*/ 	.short	(.L_15 - .L_14)
.L_14:
        /*000c*/ 	.word	0x00000000
        /*0010*/ 	.short	0x0004
        /*0012*/ 	.short	0x001c
        /*0014*/ 	.byte	0x00, 0xf0, 0x11, 0x00


	//----- nvinfo : EIATTR_KPARAM_INFO
	.align		4
.L_15:
        /*0018*/ 	.byte	0x04, 0x17
        /*001a*/ 	.short	(.L_17 - .L_16)
.L_16:
        /*001c*/ 	.word	0x00000000
        /*0020*/ 	.short	0x0003
        /*0022*/ 	.short	0x0018
        /*0024*/ 	.byte	0x00, 0xf0, 0x11, 0x00


	//----- nvinfo : EIATTR_KPARAM_INFO
	.align		4
.L_17:
        /*0028*/ 	.byte	0x04, 0x17
        /*002a*/ 	.short	(.L_19 - .L_18)
.L_18:
        /*002c*/ 	.word	0x00000000
        /*0030*/ 	.short	0x0002
        /*0032*/ 	.short	0x0010
        /*0034*/ 	.byte	0x00, 0xf5, 0x21, 0x00


	//----- nvinfo : EIATTR_KPARAM_INFO
	.align		4
.L_19:
        /*0038*/ 	.byte	0x04, 0x17
        /*003a*/ 	.short	(.L_21 - .L_20)
.L_20:
        /*003c*/ 	.word	0x00000000
        /*0040*/ 	.short	0x0001
        /*0042*/ 	.short	0x0008
        /*0044*/ 	.byte	0x00, 0xf5, 0x21, 0x00


	//----- nvinfo : EIATTR_KPARAM_INFO
	.align		4
.L_21:
        /*0048*/ 	.byte	0x04, 0x17
        /*004a*/ 	.short	(.L_23 - .L_22)
.L_22:
        /*004c*/ 	.word	0x00000000
        /*0050*/ 	.short	0x0000
        /*0052*/ 	.short	0x0000
        /*0054*/ 	.byte	0x00, 0xf5, 0x21, 0x00


	//----- nvinfo : EIATTR_SPARSE_MMA_MASK
	.align		4
.L_23:
        /*0058*/ 	.byte	0x03, 0x50
        /*005a*/ 	.short	0x0000


	//----- nvinfo : EIATTR_MAXREG_COUNT
	.align		4
        /*005c*/ 	.byte	0x03, 0x1b
        /*005e*/ 	.short	0x00ff


	//----- nvinfo : EIATTR_MERCURY_ISA_VERSION
	.align		4
        /*0060*/ 	.byte	0x03, 0x5f
        /*0062*/ 	.short	0x0101


	//----- nvinfo : EIATTR_VRC_CTA_INIT_COUNT
	.align		4
        /*0064*/ 	.byte	0x02, 0x4a
	.zero		1
	.zero		1


	//----- nvinfo : EIATTR_EXIT_INSTR_OFFSETS
	.align		4
        /*0068*/ 	.byte	0x04, 0x1c
        /*006a*/ 	.short	(.L_25 - .L_24)


	//   ....[0]....
.L_24:
        /*006c*/ 	.word	0x000000c0


	//   ....[1]....
        /*0070*/ 	.word	0x00000190


	//----- nvinfo : EIATTR_CBANK_PARAM_SIZE
	.align		4
.L_25:
        /*0074*/ 	.byte	0x03, 0x19
        /*0076*/ 	.short	0x0020


	//----- nvinfo : EIATTR_PARAM_CBANK
	.align		4
        /*0078*/ 	.byte	0x04, 0x0a
        /*007a*/ 	.short	(.L_27 - .L_26)
	.align		4
.L_26:
        /*007c*/ 	.word	index@(.nv.constant0._Z12add_matricesPfS_S_ii)
        /*0080*/ 	.short	0x0380
        /*0082*/ 	.short	0x0020


	//----- nvinfo : EIATTR_SW_WAR
	.align		4
.L_27:
        /*0084*/ 	.byte	0x04, 0x36
        /*0086*/ 	.short	(.L_29 - .L_28)
.L_28:
        /*0088*/ 	.word	0x00000008
.L_29:


//--------------------- .nv.info._Z11init_matrixPfiif --------------------------
	.section	.nv.info._Z11init_matrixPfiif,"",@"SHT_CUDA_INFO"
	.sectionflags	@""
	.align	4


	//----- nvinfo : EIATTR_CUDA_API_VERSION
	.align		4
        /*0000*/ 	.byte	0x04, 0x37
        /*0002*/ 	.short	(.L_31 - .L_30)
.L_30:
        /*0004*/ 	.word	0x00000082


	//----- nvinfo : EIATTR_KPARAM_INFO
	.align		4
.L_31:
        /*0008*/ 	.byte	0x04, 0x17
        /*000a*/ 	.short	(.L_33 - .L_32)
.L_32:
        /*000c*/ 	.word	0x00000000
        /*0010*/ 	.short	0x0003
        /*0012*/ 	.short	0x0010
        /*0014*/ 	.byte	0x00, 0xf0, 0x11, 0x00


	//----- nvinfo : EIATTR_KPARAM_INFO
	.align		4
.L_33:
        /*0018*/ 	.byte	0x04, 0x17
        /*001a*/ 	.short	(.L_35 - .L_34)
.L_34:
        /*001c*/ 	.word	0x00000000
        /*0020*/ 	.short	0x0002
        /*0022*/ 	.short	0x000c
        /*0024*/ 	.byte	0x00, 0xf0, 0x11, 0x00


	//----- nvinfo : EIATTR_KPARAM_INFO
	.align		4
.L_35:
        /*0028*/ 	.byte	0x04, 0x17
        /*002a*/ 	.short	(.L_37 - .L_36)
.L_36:
        /*002c*/ 	.word	0x00000000
        /*0030*/ 	.short	0x0001
        /*0032*/ 	.short	0x0008
        /*0034*/ 	.byte	0x00, 0xf0, 0x11, 0x00


	//----- nvinfo : EIATTR_KPARAM_INFO
	.align		4
.L_37:
        /*0038*/ 	.byte	0x04, 0x17
        /*003a*/ 	.short	(.L_39 - .L_38)
.L_38:
        /*003c*/ 	.word	0x00000000
        /*0040*/ 	.short	0x0000
        /*0042*/ 	.short	0x0000
        /*0044*/ 	.byte	0x00, 0xf5, 0x21, 0x00


	//----- nvinfo : EIATTR_SPARSE_MMA_MASK
	.align		4
.L_39:
        /*0048*/ 	.byte	0x03, 0x50
        /*004a*/ 	.short	0x0000


	//----- nvinfo : EIATTR_MAXREG_COUNT
	.align		4
        /*004c*/ 	.byte	0x03, 0x1b
        /*004e*/ 	.short	0x00ff


	//----- nvinfo : EIATTR_MERCURY_ISA_VERSION
	.align		4
        /*0050*/ 	.byte	0x03, 0x5f
        /*0052*/ 	.short	0x0101


	//----- nvinfo : EIATTR_VRC_CTA_INIT_COUNT
	.align		4
        /*0054*/ 	.byte	0x02, 0x4a
	.zero		1
	.zero		1


	//----- nvinfo : EIATTR_EXIT_INSTR_OFFSETS
	.align		4
        /*0058*/ 	.byte	0x04, 0x1c
        /*005a*/ 	.short	(.L_41 - .L_40)


	//   ....[0]....
.L_40:
        /*005c*/ 	.word	0x00000080


	//   ....[1]....
        /*0060*/ 	.word	0x00000130


	//----- nvinfo : EIATTR_CRS_STACK_SIZE
	.align		4
.L_41:
        /*0064*/ 	.byte	0x04, 0x1e
        /*0066*/ 	.short	(.L_43 - .L_42)
.L_42:
        /*0068*/ 	.word	0x00000000


	//----- nvinfo : EIATTR_CBANK_PARAM_SIZE
	.align		4
.L_43:
        /*006c*/ 	.byte	0x03, 0x19
        /*006e*/ 	.short	0x0014


	//----- nvinfo : EIATTR_PARAM_CBANK
	.align		4
        /*0070*/ 	.byte	0x04, 0x0a
        /*0072*/ 	.short	(.L_45 - .L_44)
	.align		4
.L_44:
        /*0074*/ 	.word	index@(.nv.constant0._Z11init_matrixPfiif)
        /*0078*/ 	.short	0x0380
        /*007a*/ 	.short	0x0014


	//----- nvinfo : EIATTR_SW_WAR
	.align		4
.L_45:
        /*007c*/ 	.byte	0x04, 0x36
        /*007e*/ 	.short	(.L_47 - .L_46)
.L_46:
        /*0080*/ 	.word	0x00000008
.L_47:


//--------------------- .nv.callgraph             --------------------------
	.section	.nv.callgraph,"",@"SHT_CUDA_CALLGRAPH"
	.align	4
	.sectionentsize	8
	.align		4
        /*0000*/ 	.word	0x00000000
	.align		4
        /*0004*/ 	.word	0xffffffff
	.align		4
        /*0008*/ 	.word	0x00000000
	.align		4
        /*000c*/ 	.word	0xfffffffe
	.align		4
        /*0010*/ 	.word	0x00000000
	.align		4
        /*0014*/ 	.word	0xfffffffd
	.align		4
        /*0018*/ 	.word	0x00000000
	.align		4
        /*001c*/ 	.word	0xfffffffc


//--------------------- .text._Z12add_matricesPfS_S_ii --------------------------
	.section	.text._Z12add_matricesPfS_S_ii,"ax",@progbits
	.align	128
        .global         _Z12add_matricesPfS_S_ii
        .type           _Z12add_matricesPfS_S_ii,@function
        .size           _Z12add_matricesPfS_S_ii,(.L_x_3 - _Z12add_matricesPfS_S_ii)
        .other          _Z12add_matricesPfS_S_ii,@"STO_CUDA_ENTRY STV_DEFAULT"
_Z12add_matricesPfS_S_ii:
.text._Z12add_matricesPfS_S_ii:
[----:B------:R-:W-:Y:S01]  /*0000*/  LDC R1, c[0x0][0x37c] ;  /* 0x0000df00ff017b82 */ /* 0x000fe20000000800 */
[----:B------:R-:W0:Y:S07]  /*0010*/  S2R R0, SR_TID.Y ;  /* 0x0000000000007919 */ /* 0x000e2e0000002200 */
[----:B------:R-:W0:Y:S01]  /*0020*/  S2UR UR4, SR_CTAID.Y ;  /* 0x00000000000479c3 */ /* 0x000e220000002600 */
[----:B------:R-:W1:Y:S01]  /*0030*/  LDCU.64 UR6, c[0x0][0x398] ;  /* 0x00007300ff0677ac */ /* 0x000e620008000a00 */
[----:B------:R-:W2:Y:S06]  /*0040*/  S2R R7, SR_TID.X ;  /* 0x0000000000077919 */ /* 0x000eac0000002100 */
[----:B------:R-:W0:Y:S08]  /*0050*/  LDC R3, c[0x0][0x364] ;  /* 0x0000d900ff037b82 */ /* 0x000e300000000800 */
[----:B------:R-:W2:Y:S08]  /*0060*/  S2UR UR5, SR_CTAID.X ;  /* 0x00000000000579c3 */ /* 0x000eb00000002500 */
[----:B------:R-:W2:Y:S01]  /*0070*/  LDC R2, c[0x0][0x360] ;  /* 0x0000d800ff027b82 */ /* 0x000ea20000000800 */
[----:B0-----:R-:W-:-:S05]  /*0080*/  IMAD R0, R3, UR4, R0 ;  /* 0x0000000403007c24 */ /* 0x001fca000f8e0200 */
[----:B-1----:R-:W-:Y:S01]  /*0090*/  ISETP.GE.AND P0, PT, R0, UR7, PT ;  /* 0x0000000700007c0c */ /* 0x002fe2000bf06270 */
[----:B--2---:R-:W-:-:S05]  /*00a0*/  IMAD R7, R2, UR5, R7 ;  /* 0x0000000502077c24 */ /* 0x004fca000f8e0207 */
[----:B------:R-:W-:-:S13]  /*00b0*/  ISETP.GE.OR P0, PT, R7, UR6, P0 ;  /* 0x0000000607007c0c */ /* 0x000fda0008706670 */
[----:B------:R-:W-:Y:S05]  /*00c0*/  @P0 EXIT ;  /* 0x000000000000094d */ /* 0x000fea0003800000 */
[----:B------:R-:W0:Y:S01]  /*00d0*/  LDC.64 R2, c[0x0][0x380] ;  /* 0x0000e000ff027b82 */ /* 0x000e220000000a00 */
[----:B------:R-:W1:Y:S01]  /*00e0*/  LDCU.64 UR4, c[0x0][0x358] ;  /* 0x00006b00ff0477ac */ /* 0x000e620008000a00 */
[----:B------:R-:W-:-:S06]  /*00f0*/  IMAD R9, R0, UR6, R7 ;  /* 0x0000000600097c24 */ /* 0x000fcc000f8e0207 */
[----:B------:R-:W2:Y:S08]  /*0100*/  LDC.64 R4, c[0x0][0x388] ;  /* 0x0000e200ff047b82 */ /* 0x000eb00000000a00 */
[----:B------:R-:W3:Y:S01]  /*0110*/  LDC.64 R6, c[0x0][0x390] ;  /* 0x0000e400ff067b82 */ /* 0x000ee20000000a00 */
[----:B0-----:R-:W-:-:S06]  /*0120*/  IMAD.WIDE R2, R9, 0x4, R2 ;  /* 0x0000000409027825 */ /* 0x001fcc00078e0202 */
[----:B-1----:R-:W4:Y:S01]  /*0130*/  LDG.E R2, desc[UR4][R2.64] ;  /* 0x0000000402027981 */ /* 0x002f22000c1e1900 */
[----:B--2---:R-:W-:-:S06]  /*0140*/  IMAD.WIDE R4, R9, 0x4, R4 ;  /* 0x0000000409047825 */ /* 0x004fcc00078e0204 */
[----:B------:R-:W4:Y:S01]  /*0150*/  LDG.E R5, desc[UR4][R4.64] ;  /* 0x0000000404057981 */ /* 0x000f22000c1e1900 */
[----:B---3--:R-:W-:-:S04]  /*0160*/  IMAD.WIDE R6, R9, 0x4, R6 ;  /* 0x0000000409067825 */ /* 0x008fc800078e0206 */
[----:B----4-:R-:W-:-:S05]  /*0170*/  FADD R9, R2, R5 ;  /* 0x0000000502097221 */ /* 0x010fca0000000000 */
[----:B------:R-:W-:Y:S01]  /*0180*/  STG.E desc[UR4][R6.64], R9 ;  /* 0x0000000906007986 */ /* 0x000fe2000c101904 */
[----:B------:R-:W-:Y:S05]  /*0190*/  EXIT ;  /* 0x000000000000794d */ /* 0x000fea0003800000 */
.L_x_0:
[----:B------:R-:W-:-:S00]  /*01a0*/  BRA `(.L_x_0) ;  /* 0xfffffffc00fc7947 */ /* 0x000fc0000383ffff */
[----:B------:R-:W-:-:S00]  /*01b0*/  NOP ;  /* 0x0000000000007918 */ /* 0x000fc00000000000 */
        /* <DEDUP_REMOVED lines=12> */
.L_x_3:


//--------------------- .text._Z11init_matrixPfiif --------------------------
	.section	.text._Z11init_matrixPfiif,"ax",@progbits
	.align	128
        .global         _Z11init_matrixPfiif
        .type           _Z11init_matrixPfiif,@function
        .size           _Z11init_matrixPfiif,(.L_x_4 - _Z11init_matrixPfiif)
        .other          _Z11init_matrixPfiif,@"STO_CUDA_ENTRY STV_DEFAULT"
_Z11init_matrixPfiif:
.text._Z11init_matrixPfiif:
[----:B------:R-:W-:Y:S01]  /*0000*/  LDC R1, c[0x0][0x37c] ;  /* 0x0000df00ff017b82 */ /* 0x000fe20000000800 */
[----:B------:R-:W0:Y:S07]  /*0010*/  S2R R0, SR_TID.X ;  /* 0x0000000000007919 */ /* 0x000e2e0000002100 */
[----:B------:R-:W0:Y:S01]  /*0020*/  S2UR UR6, SR_CTAID.X ;  /* 0x00000000000679c3 */ /* 0x000e220000002500 */
[----:B------:R-:W1:Y:S07]  /*0030*/  LDCU.64 UR4, c[0x0][0x388] ;  /* 0x00007100ff0477ac */ /* 0x000e6e0008000a00 */
[----:B------:R-:W0:Y:S01]  /*0040*/  LDC R7, c[0x0][0x360] ;  /* 0x0000d800ff077b82 */ /* 0x000e220000000800 */
[----:B-1----:R-:W-:Y:S01]  /*0050*/  UIMAD UR4, UR5, UR4, URZ ;  /* 0x00000004050472a4 */ /* 0x002fe2000f8e02ff */
[----:B0-----:R-:W-:-:S05]  /*0060*/  IMAD R0, R7, UR6, R0 ;  /* 0x0000000607007c24 */ /* 0x001fca000f8e0200 */
[----:B------:R-:W-:-:S13]  /*0070*/  ISETP.GE.AND P0, PT, R0, UR4, PT ;  /* 0x0000000400007c0c */ /* 0x000fda000bf06270 */
[----:B------:R-:W-:Y:S05]  /*0080*/  @P0 EXIT ;  /* 0x000000000000094d */ /* 0x000fea0003800000 */
[----:B------:R-:W0:Y:S01]  /*0090*/  LDC R9, c[0x0][0x390] ;  /* 0x0000e400ff097b82 */ /* 0x000e220000000800 */
[----:B------:R-:W1:Y:S01]  /*00a0*/  LDCU UR5, c[0x0][0x370] ;  /* 0x00006e00ff0577ac */ /* 0x000e620008000800 */
[----:B------:R-:W2:Y:S06]  /*00b0*/  LDCU.64 UR6, c[0x0][0x358] ;  /* 0x00006b00ff0677ac */ /* 0x000eac0008000a00 */
[----:B------:R-:W3:Y:S01]  /*00c0*/  LDC.64 R4, c[0x0][0x380] ;  /* 0x0000e000ff047b82 */ /* 0x000ee20000000a00 */
[----:B-1----:R-:W-:-:S07]  /*00d0*/  IMAD R7, R7, UR5, RZ ;  /* 0x0000000507077c24 */ /* 0x002fce000f8e02ff */
.L_x_1:
[----:B---3--:R-:W-:Y:S01]  /*00e0*/  IMAD.WIDE R2, R0, 0x4, R4 ;  /* 0x0000000400027825 */ /* 0x008fe200078e0204 */
[----:B------:R-:W-:-:S04]  /*00f0*/  IADD3 R0, PT, PT, R7, R0, RZ ;  /* 0x0000000007007210 */ /* 0x000fc80007ffe0ff */
[----:B0-2---:R1:W-:Y:S01]  /*0100*/  STG.E desc[UR6][R2.64], R9 ;  /* 0x0000000902007986 */ /* 0x0053e2000c101906 */
[----:B------:R-:W-:-:S13]  /*0110*/  ISETP.GE.AND P0, PT, R0, UR4, PT ;  /* 0x0000000400007c0c */ /* 0x000fda000bf06270 */
[----:B-1----:R-:W-:Y:S05]  /*0120*/  @!P0 BRA `(.L_x_1) ;  /* 0xfffffffc00ec8947 */ /* 0x002fea000383ffff */
[----:B------:R-:W-:Y:S05]  /*0130*/  EXIT ;  /* 0x000000000000794d */ /* 0x000fea0003800000 */
.L_x_2:
        /* <DEDUP_REMOVED lines=12> */
.L_x_4:


//--------------------- .nv.shared.reserved.0     --------------------------
	.section	.nv.shared.reserved.0,"aw",@nobits
	.weak		__nv_reservedSMEM_offset_0_alias
	.size		__nv_reservedSMEM_offset_0_alias, 0, 64
	.other		__nv_reservedSMEM_offset_0_alias,@"STO_CUDA_RESERVED_SHARED STV_DEFAULT"
__nv_reservedSMEM_offset_0_alias:
	.zero		0
	.zero		64


//--------------------- .nv.constant0._Z12add_matricesPfS_S_ii --------------------------
	.section	.nv.constant0._Z12add_matricesPfS_S_ii,"a",@progbits
	.sectionflags	@""
	.align	4
.nv.constant0._Z12add_matricesPfS_S_ii:
	.zero		928


//--------------------- .nv.constant0._Z11init_matrixPfiif --------------------------
	.section	.nv.constant0._Z11init_matrixPfiif,"a",@progbits
	.sectionflags	@""
	.align	4
.nv.constant0._Z11init_matrixPfiif:
	.zero		916


//--------------------- SYMBOLS --------------------------

	.type		.nv.reservedSmem.offset0,@object
	.size		.nv.reservedSmem.offset0,0x4
